	.headerflags	@"EF_CUDA_TEXMODE_UNIFIED EF_CUDA_64BIT_ADDRESS EF_CUDA_ACCELERATORS EF_CUDA_SM90 EF_CUDA_VIRTUAL_SM(EF_CUDA_SM90)"
	.elftype	@"ET_EXEC"


//--------------------- .nv.info                  --------------------------
	.section	.nv.info,"",@"SHT_CUDA_INFO"
	.align	4


	//----- nvinfo : EIATTR_REGCOUNT
	.align		4
        /*0000*/ 	.byte	0x04, 0x2f
        /*0002*/ 	.short	(.L_1 - .L_0)
	.align		4
.L_0:
        /*0004*/ 	.word	index@(triton_per_fused_mean_pow_sub_29)
        /*0008*/ 	.word	0x00000018


	//----- nvinfo : EIATTR_MIN_STACK_SIZE
	.align		4
.L_1:
        /*000c*/ 	.byte	0x04, 0x12
        /*000e*/ 	.short	(.L_3 - .L_2)
	.align		4
.L_2:
        /*0010*/ 	.word	index@(triton_per_fused_mean_pow_sub_29)
        /*0014*/ 	.word	0x00000000


	//----- nvinfo : EIATTR_FRAME_SIZE
	.align		4
.L_3:
        /*0018*/ 	.byte	0x04, 0x11
        /*001a*/ 	.short	(.L_5 - .L_4)
	.align		4
.L_4:
        /*001c*/ 	.word	index@(triton_per_fused_mean_pow_sub_29)
        /*0020*/ 	.word	0x00000000


	//----- nvinfo : EIATTR_MIN_STACK_SIZE
	.align		4
.L_5:
        /*0024*/ 	.byte	0x04, 0x12
        /*0026*/ 	.short	(.L_7 - .L_6)
	.align		4
.L_6:
        /*0028*/ 	.word	index@(triton_per_fused_mean_pow_sub_29)
        /*002c*/ 	.word	0x00000000
.L_7:


//--------------------- .nv.info.triton_per_fused_mean_pow_sub_29 --------------------------
	.section	.nv.info.triton_per_fused_mean_pow_sub_29,"",@"SHT_CUDA_INFO"
	.sectionflags	@""
	.align	4


	//----- nvinfo : EIATTR_CUDA_API_VERSION
	.align		4
        /*0000*/ 	.byte	0x04, 0x37
        /*0002*/ 	.short	(.L_9 - .L_8)
.L_8:
        /*0004*/ 	.word	0x0000007c


	//----- nvinfo : EIATTR_KPARAM_INFO
	.align		4
.L_9:
        /*0008*/ 	.byte	0x04, 0x17
        /*000a*/ 	.short	(.L_11 - .L_10)
.L_10:
        /*000c*/ 	.word	0x00000000
        /*0010*/ 	.short	0x0004
        /*0012*/ 	.short	0x001c
        /*0014*/ 	.byte	0x00, 0xf0, 0x11, 0x00


	//----- nvinfo : EIATTR_KPARAM_INFO
	.align		4
.L_11:
        /*0018*/ 	.byte	0x04, 0x17
        /*001a*/ 	.short	(.L_13 - .L_12)
.L_12:
        /*001c*/ 	.word	0x00000000
        /*0020*/ 	.short	0x0003
        /*0022*/ 	.short	0x0018
        /*0024*/ 	.byte	0x00, 0xf0, 0x11, 0x00


	//----- nvinfo : EIATTR_KPARAM_INFO
	.align		4
.L_13:
        /*0028*/ 	.byte	0x04, 0x17
        /*002a*/ 	.short	(.L_15 - .L_14)
.L_14:
        /*002c*/ 	.word	0x00000000
        /*0030*/ 	.short	0x0002
        /*0032*/ 	.short	0x0010
        /*0034*/ 	.byte	0x00, 0xf4, 0x21, 0x00


	//----- nvinfo : EIATTR_KPARAM_INFO
	.align		4
.L_15:
        /*0038*/ 	.byte	0x04, 0x17
        /*003a*/ 	.short	(.L_17 - .L_16)
.L_16:
        /*003c*/ 	.word	0x00000000
        /*0040*/ 	.short	0x0001
        /*0042*/ 	.short	0x0008
        /*0044*/ 	.byte	0x00, 0xf4, 0x21, 0x00


	//----- nvinfo : EIATTR_KPARAM_INFO
	.align		4
.L_17:
        /*0048*/ 	.byte	0x04, 0x17
        /*004a*/ 	.short	(.L_19 - .L_18)
.L_18:
        /*004c*/ 	.word	0x00000000
        /*0050*/ 	.short	0x0000
        /*0052*/ 	.short	0x0000
        /*0054*/ 	.byte	0x00, 0xf4, 0x21, 0x00


	//----- nvinfo : EIATTR_SPARSE_MMA_MASK
	.align		4
.L_19:
        /*0058*/ 	.byte	0x03, 0x50
        /*005a*/ 	.short	0x0000


	//----- nvinfo : EIATTR_MAXREG_COUNT
	.align		4
        /*005c*/ 	.byte	0x03, 0x1b
        /*005e*/ 	.short	0x00ff


	//----- nvinfo : EIATTR_COOP_GROUP_MASK_REGIDS
	.align		4
        /*0060*/ 	.byte	0x04, 0x29
        /*0062*/ 	.short	(.L_21 - .L_20)


	//   ....[0]....
.L_20:
        /*0064*/ 	.word	0xffffffff


	//   ....[1]....
        /*0068*/ 	.word	0xffffffff


	//   ....[2]....
        /*006c*/ 	.word	0xffffffff


	//   ....[3]....
        /*0070*/ 	.word	0xffffffff


	//   ....[4]....
        /*0074*/ 	.word	0xffffffff


	//   ....[5]....
        /*0078*/ 	.word	0xffffffff


	//----- nvinfo : EIATTR_COOP_GROUP_INSTR_OFFSETS
	.align		4
.L_21:
        /*007c*/ 	.byte	0x04, 0x28
        /*007e*/ 	.short	(.L_23 - .L_22)


	//   ....[0]....
.L_22:
        /*0080*/ 	.word	0x00000420


	//   ....[1]....
        /*0084*/ 	.word	0x00000440


	//   ....[2]....
        /*0088*/ 	.word	0x00000460


	//   ....[3]....
        /*008c*/ 	.word	0x00000480


	//   ....[4]....
        /*0090*/ 	.word	0x000004b0


	//   ....[5]....
        /*0094*/ 	.word	0x00000560


	//----- nvinfo : EIATTR_EXIT_INSTR_OFFSETS
	.align		4
.L_23:
        /*0098*/ 	.byte	0x04, 0x1c
        /*009a*/ 	.short	(.L_25 - .L_24)


	//   ....[0]....
.L_24:
        /*009c*/ 	.word	0x000005c0


	//   ....[1]....
        /*00a0*/ 	.word	0x00000610


	//----- nvinfo : EIATTR_REQNTID
	.align		4
.L_25:
        /*00a4*/ 	.byte	0x04, 0x10
        /*00a6*/ 	.short	(.L_27 - .L_26)
.L_26:
        /*00a8*/ 	.word	0x00000040
        /*00ac*/ 	.word	0x00000001
        /*00b0*/ 	.word	0x00000001


	//----- nvinfo : EIATTR_CBANK_PARAM_SIZE
	.align		4
.L_27:
        /*00b4*/ 	.byte	0x03, 0x19
        /*00b6*/ 	.short	0x0020


	//----- nvinfo : EIATTR_PARAM_CBANK
	.align		4
        /*00b8*/ 	.byte	0x04, 0x0a
        /*00ba*/ 	.short	(.L_29 - .L_28)
	.align		4
.L_28:
        /*00bc*/ 	.word	index@(.nv.constant0.triton_per_fused_mean_pow_sub_29)
        /*00c0*/ 	.short	0x0210
        /*00c2*/ 	.short	0x0020


	//----- nvinfo : EIATTR_SW_WAR
	.align		4
.L_29:
        /*00c4*/ 	.byte	0x04, 0x36
        /*00c6*/ 	.short	(.L_31 - .L_30)
.L_30:
        /*00c8*/ 	.word	0x00000008
.L_31:


//--------------------- .nv.callgraph             --------------------------
	.section	.nv.callgraph,"",@"SHT_CUDA_CALLGRAPH"
	.align	4
	.sectionentsize	8
	.align		4
        /*0000*/ 	.word	0x00000000
	.align		4
        /*0004*/ 	.word	0xffffffff
	.align		4
        /*0008*/ 	.word	0x00000000
	.align		4
        /*000c*/ 	.word	0xfffffffe
	.align		4
        /*0010*/ 	.word	0x00000000
	.align		4
        /*0014*/ 	.word	0xfffffffd
	.align		4
        /*0018*/ 	.word	0x00000000
	.align		4
        /*001c*/ 	.word	0xfffffffc


//--------------------- .text.triton_per_fused_mean_pow_sub_29 --------------------------
	.section	.text.triton_per_fused_mean_pow_sub_29,"ax",@progbits
	.sectionflags	@"SHF_BARRIERS=1"
	.align	128
        .global         triton_per_fused_mean_pow_sub_29
        .type           triton_per_fused_mean_pow_sub_29,@function
        .size           triton_per_fused_mean_pow_sub_29,(.L_x_1 - triton_per_fused_mean_pow_sub_29)
        .other          triton_per_fused_mean_pow_sub_29,@"STO_CUDA_ENTRY STV_DEFAULT"
triton_per_fused_mean_pow_sub_29:
.text.triton_per_fused_mean_pow_sub_29:
[----:B------:R-:W0:Y:S02]  /*0000*/  LDC R1, c[0x0][0x28] ;  /* 0x00000a00ff017b82 */ /* 0x000e240000000800 */
[----:B------:R-:W1:Y:S01]  /*0010*/  S2R R0, SR_CTAID.X ;  /* 0x0000000000007919 */ /* 0x000e620000002500 */
[----:B------:R-:W2:Y:S01]  /*0020*/  LDC.64 R4, c[0x0][0x210] ;  /* 0x00008400ff047b82 */ /* 0x000ea20000000a00 */
[----:B------:R-:W-:Y:S01]  /*0030*/  ULDC.64 UR4, c[0x0][0x218] ;  /* 0x0000860000047ab9 */ /* 0x000fe20000000a00 */
[----:B------:R-:W-:Y:S01]  /*0040*/  CS2R R16, SRZ ;  /* 0x0000000000107805 */ /* 0x000fe2000001ff00 */
[----:B------:R-:W3:Y:S01]  /*0050*/  S2R R18, SR_TID.X ;  /* 0x0000000000127919 */ /* 0x000ee20000002100 */
[----:B------:R-:W-:Y:S01]  /*0060*/  ULDC.64 UR6, c[0x0][0x208] ;  /* 0x0000820000067ab9 */ /* 0x000fe20000000a00 */
[----:B-1----:R-:W-:Y:S02]  /*0070*/  SHF.R.S32.HI R3, RZ, 0x1f, R0 ;  /* 0x0000001fff037819 */ /* 0x002fe40000011400 */
[----:B------:R-:W-:Y:S02]  /*0080*/  ISETP.GE.AND P0, PT, R0, 0x80, PT ;  /* 0x000000800000780c */ /* 0x000fe40003f06270 */
[----:B------:R-:W-:-:S02]  /*0090*/  LEA.HI R7, R3, R0, RZ, 0x6 ;  /* 0x0000000003077211 */ /* 0x000fc400078f30ff */
[----:B---3--:R-:W-:Y:S02]  /*00a0*/  SHF.R.U32.HI R13, RZ, 0x4, R18 ;  /* 0x00000004ff0d7819 */ /* 0x008fe40000011612 */
[C---:B------:R-:W-:Y:S01]  /*00b0*/  LOP3.LUT R3, R7.reuse, 0x1fffffc0, RZ, 0xc0, !PT ;  /* 0x1fffffc007037812 */ /* 0x040fe200078ec0ff */
[----:B------:R-:W-:Y:S01]  /*00c0*/  IMAD.SHL.U32 R11, R7, 0x80, RZ ;  /* 0x00000080070b7824 */ /* 0x000fe200078e00ff */
[----:B------:R-:W-:-:S03]  /*00d0*/  SGXT.U32 R13, R13, 0x2 ;  /* 0x000000020d0d781a */ /* 0x000fc60000000000 */
[----:B------:R-:W-:Y:S01]  /*00e0*/  IMAD.IADD R8, R0, 0x1, -R3 ;  /* 0x0000000100087824 */ /* 0x000fe200078e0a03 */
[----:B------:R-:W-:Y:S01]  /*00f0*/  LOP3.LUT R11, R11, 0xffffe000, RZ, 0xc0, !PT ;  /* 0xffffe0000b0b7812 */ /* 0x000fe200078ec0ff */
[----:B------:R-:W1:Y:S02]  /*0100*/  LDC.64 R2, c[0x0][0x218] ;  /* 0x00008600ff027b82 */ /* 0x000e640000000a00 */
[----:B------:R-:W-:Y:S02]  /*0110*/  IMAD.SHL.U32 R9, R8, 0x8, RZ ;  /* 0x0000000808097824 */ /* 0x000fe400078e00ff */
[----:B------:R-:W-:-:S03]  /*0120*/  IMAD.SHL.U32 R8, R18, 0x200, RZ ;  /* 0x0000020012087824 */ /* 0x000fc600078e00ff */
[----:B------:R-:W-:Y:S02]  /*0130*/  LOP3.LUT R7, R9, R13, RZ, 0xfc, !PT ;  /* 0x0000000d09077212 */ /* 0x000fe400078efcff */
[----:B------:R-:W-:Y:S02]  /*0140*/  LOP3.LUT R10, R8, 0x1e00, RZ, 0xc0, !PT ;  /* 0x00001e00080a7812 */ /* 0x000fe400078ec0ff */
[----:B------:R-:W-:Y:S02]  /*0150*/  SHF.R.S32.HI R12, RZ, 0x1f, R9 ;  /* 0x0000001fff0c7819 */ /* 0x000fe40000011409 */
[----:B------:R-:W-:Y:S02]  /*0160*/  IADD3 R10, R11, R9, R10 ;  /* 0x000000090b0a7210 */ /* 0x000fe40007ffe00a */
[----:B------:R-:W-:Y:S02]  /*0170*/  LEA R8, P1, R7, UR4, 0x2 ;  /* 0x0000000407087c11 */ /* 0x000fe4000f8210ff */
[----:B------:R-:W-:-:S02]  /*0180*/  LOP3.LUT R15, R10, R13, RZ, 0xfc, !PT ;  /* 0x0000000d0a0f7212 */ /* 0x000fc400078efcff */
[----:B------:R-:W-:Y:S01]  /*0190*/  SHF.R.S32.HI R14, RZ, 0x1f, R10 ;  /* 0x0000001fff0e7819 */ /* 0x000fe2000001140a */
[----:B------:R-:W-:Y:S01]  /*01a0*/  VIADD R10, R10, 0x4000 ;  /* 0x000040000a0a7836 */ /* 0x000fe20000000000 */
[----:B------:R-:W-:Y:S01]  /*01b0*/  LEA.HI.X R9, R7, UR5, R12, 0x2, P1 ;  /* 0x0000000507097c11 */ /* 0x000fe200088f140c */
[----:B------:R-:W-:Y:S02]  /*01c0*/  ULDC.64 UR4, c[0x0][0x210] ;  /* 0x0000840000047ab9 */ /* 0x000fe40000000a00 */
[C---:B------:R-:W-:Y:S02]  /*01d0*/  LEA R12, P1, R15.reuse, UR4, 0x2 ;  /* 0x000000040f0c7c11 */ /* 0x040fe4000f8210ff */
[----:B------:R-:W-:Y:S02]  /*01e0*/  LOP3.LUT R19, R10, R13, RZ, 0xfc, !PT ;  /* 0x0000000d0a137212 */ /* 0x000fe400078efcff */
[----:B------:R-:W-:Y:S02]  /*01f0*/  CS2R R20, SRZ ;  /* 0x0000000000147805 */ /* 0x000fe4000001ff00 */
[----:B------:R-:W-:Y:S01]  /*0200*/  LEA.HI.X R13, R15, UR5, R14, 0x2, P1 ;  /* 0x000000050f0d7c11 */ /* 0x000fe200088f140e */
[----:B-1----:R-:W-:Y:S01]  /*0210*/  IMAD.WIDE R2, R7, 0x4, R2 ;  /* 0x0000000407027825 */ /* 0x002fe200078e0202 */
[----:B------:R-:W-:Y:S01]  /*0220*/  SHF.R.S32.HI R14, RZ, 0x1f, R10 ;  /* 0x0000001fff0e7819 */ /* 0x000fe2000001140a */
[----:B------:R-:W3:Y:S01]  /*0230*/  @!P0 LDG.E.EL R17, desc[UR6][R8.64+0x10] ;  /* 0x0000100608118981 */ /* 0x000ee2000c2e1900 */
[----:B------:R-:W-:Y:S01]  /*0240*/  LEA R10, P1, R19, UR4, 0x2 ;  /* 0x00000004130a7c11 */ /* 0x000fe2000f8210ff */
[----:B------:R-:W-:-:S02]  /*0250*/  IMAD.MOV.U32 R7, RZ, RZ, RZ ;  /* 0x000000ffff077224 */ /* 0x000fc400078e00ff */
[----:B------:R-:W4:Y:S01]  /*0260*/  @!P0 LDG.E.EL R16, desc[UR6][R12.64+0x10] ;  /* 0x000010060c108981 */ /* 0x000f22000c2e1900 */
[----:B------:R-:W-:Y:S01]  /*0270*/  LEA.HI.X R11, R19, UR5, R14, 0x2, P1 ;  /* 0x00000005130b7c11 */ /* 0x000fe200088f140e */
[----:B--2---:R-:W-:-:S04]  /*0280*/  IMAD.WIDE R14, R15, 0x4, R4 ;  /* 0x000000040f0e7825 */ /* 0x004fc800078e0204 */
[----:B------:R-:W-:Y:S01]  /*0290*/  IMAD.WIDE R4, R19, 0x4, R4 ;  /* 0x0000000413047825 */ /* 0x000fe200078e0204 */
[----:B------:R-:W2:Y:S03]  /*02a0*/  @!P0 LDG.E.EL R21, desc[UR6][R10.64+0x10] ;  /* 0x000010060a158981 */ /* 0x000ea6000c2e1900 */
[----:B------:R-:W-:Y:S01]  /*02b0*/  IMAD.MOV.U32 R19, RZ, RZ, RZ ;  /* 0x000000ffff137224 */ /* 0x000fe200078e00ff */
[----:B------:R-:W5:Y:S04]  /*02c0*/  @!P0 LDG.E.EL R7, desc[UR6][R14.64] ;  /* 0x000000060e078981 */ /* 0x000f68000c2e1900 */
[----:B------:R-:W5:Y:S04]  /*02d0*/  @!P0 LDG.E.EL R20, desc[UR6][R4.64] ;  /* 0x0000000604148981 */ /* 0x000f68000c2e1900 */
[----:B------:R-:W5:Y:S01]  /*02e0*/  @!P0 LDG.E.EL R19, desc[UR6][R2.64] ;  /* 0x0000000602138981 */ /* 0x000f62000c2e1900 */
[----:B------:R-:W1:Y:S01]  /*02f0*/  S2UR UR5, SR_CgaCtaId ;  /* 0x00000000000579c3 */ /* 0x000e620000008800 */
[----:B------:R-:W-:Y:S01]  /*0300*/  UMOV UR4, 0x400 ;  /* 0x0000040000047882 */ /* 0x000fe20000000000 */
[----:B------:R-:W-:Y:S01]  /*0310*/  ISETP.GE.AND P1, PT, R18, 0x2, PT ;  /* 0x000000021200780c */ /* 0x000fe20003f26270 */
[----:B-1----:R-:W-:Y:S01]  /*0320*/  UPRMT UR4, UR5, 0x654, UR4 ;  /* 0x0000065405047896 */ /* 0x002fe20008000004 */
[----:B---3--:R-:W-:-:S02]  /*0330*/  SEL R17, R17, RZ, !P0 ;  /* 0x000000ff11117207 */ /* 0x008fc40004000000 */
[----:B----4-:R-:W-:Y:S02]  /*0340*/  SEL R16, R16, RZ, !P0 ;  /* 0x000000ff10107207 */ /* 0x010fe40004000000 */
[----:B--2---:R-:W-:Y:S02]  /*0350*/  SEL R21, R21, RZ, !P0 ;  /* 0x000000ff15157207 */ /* 0x004fe40004000000 */
[----:B-----5:R-:W-:Y:S01]  /*0360*/  SEL R9, R7, RZ, !P0 ;  /* 0x000000ff07097207 */ /* 0x020fe20004000000 */
[----:B------:R-:W-:Y:S02]  /*0370*/  FADD R7, R16, R17 ;  /* 0x0000001110077221 */ /* 0x000fe40000000000 */
[----:B------:R-:W-:Y:S01]  /*0380*/  FADD R8, R17, R21 ;  /* 0x0000001511087221 */ /* 0x000fe20000000000 */
[----:B------:R-:W-:Y:S02]  /*0390*/  SEL R13, R20, RZ, !P0 ;  /* 0x000000ff140d7207 */ /* 0x000fe40004000000 */
[----:B------:R-:W-:Y:S01]  /*03a0*/  SEL R12, R19, RZ, !P0 ;  /* 0x000000ff130c7207 */ /* 0x000fe20004000000 */
[----:B------:R-:W-:-:S04]  /*03b0*/  FADD R7, R7, -R8 ;  /* 0x8000000807077221 */ /* 0x000fc80000000000 */
[----:B------:R-:W-:Y:S01]  /*03c0*/  FADD R2, R9, R12 ;  /* 0x0000000c09027221 */ /* 0x000fe20000000000 */
[----:B------:R-:W-:Y:S01]  /*03d0*/  FADD R3, R12, R13 ;  /* 0x0000000d0c037221 */ /* 0x000fe20000000000 */
[----:B------:R-:W-:-:S03]  /*03e0*/  FMUL R7, R7, R7 ;  /* 0x0000000707077220 */ /* 0x000fc60000400000 */
[----:B------:R-:W-:-:S04]  /*03f0*/  FADD R2, R2, -R3 ;  /* 0x8000000302027221 */ /* 0x000fc80000000000 */
[----:B------:R-:W-:-:S05]  /*0400*/  FFMA R7, R2, R2, R7 ;  /* 0x0000000202077223 */ /* 0x000fca0000000007 */
[----:B------:R-:W-:-:S05]  /*0410*/  FSEL R7, R7, RZ, !P0 ;  /* 0x000000ff07077208 */ /* 0x000fca0004000000 */
[----:B------:R-:W1:Y:S02]  /*0420*/  SHFL.BFLY PT, R2, R7, 0x10, 0x1f ;  /* 0x0e001f0007027f89 */ /* 0x000e6400000e0000 */
[----:B-1----:R-:W-:-:S05]  /*0430*/  FADD R2, R7, R2 ;  /* 0x0000000207027221 */ /* 0x002fca0000000000 */
[----:B------:R-:W1:Y:S02]  /*0440*/  SHFL.BFLY PT, R3, R2, 0x8, 0x1f ;  /* 0x0d001f0002037f89 */ /* 0x000e6400000e0000 */
[----:B-1----:R-:W-:-:S05]  /*0450*/  FADD R3, R2, R3 ;  /* 0x0000000302037221 */ /* 0x002fca0000000000 */
[----:B------:R-:W1:Y:S02]  /*0460*/  SHFL.BFLY PT, R4, R3, 0x4, 0x1f ;  /* 0x0c801f0003047f89 */ /* 0x000e6400000e0000 */
[----:B-1----:R-:W-:-:S05]  /*0470*/  FADD R4, R3, R4 ;  /* 0x0000000403047221 */ /* 0x002fca0000000000 */
[----:B------:R-:W1:Y:S01]  /*0480*/  SHFL.BFLY PT, R5, R4, 0x2, 0x1f ;  /* 0x0c401f0004057f89 */ /* 0x000e6200000e0000 */
[----:B------:R-:W-:Y:S01]  /*0490*/  LOP3.LUT P0, RZ, R18, 0x1f, RZ, 0xc0, !PT ;  /* 0x0000001f12ff7812 */ /* 0x000fe2000780c0ff */
[----:B-1----:R-:W-:-:S05]  /*04a0*/  FADD R5, R4, R5 ;  /* 0x0000000504057221 */ /* 0x002fca0000000000 */
[----:B------:R-:W1:Y:S01]  /*04b0*/  SHFL.BFLY PT, R8, R5, 0x1, 0x1f ;  /* 0x0c201f0005087f89 */ /* 0x000e6200000e0000 */
[----:B------:R-:W-:-:S04]  /*04c0*/  SHF.R.U32.HI R2, RZ, 0x3, R18 ;  /* 0x00000003ff027819 */ /* 0x000fc80000011612 */
[----:B------:R-:W-:Y:S01]  /*04d0*/  LOP3.LUT R2, R2, 0x4, RZ, 0xc0, !PT ;  /* 0x0000000402027812 */ /* 0x000fe200078ec0ff */
[----:B-1----:R-:W-:-:S05]  /*04e0*/  FADD R7, R5, R8 ;  /* 0x0000000805077221 */ /* 0x002fca0000000000 */
[----:B------:R-:W-:Y:S01]  /*04f0*/  @!P0 STS [R2+UR4], R7 ;  /* 0x0000000702008988 */ /* 0x000fe20008000804 */
[C---:B------:R-:W-:Y:S01]  /*0500*/  LEA R3, R18.reuse, UR4, 0x2 ;  /* 0x0000000412037c11 */ /* 0x040fe2000f8e10ff */
[----:B------:R-:W-:Y:S06]  /*0510*/  BAR.SYNC.DEFER_BLOCKING 0x0 ;  /* 0x0000000000007b1d */ /* 0x000fec0000010000 */
[----:B------:R-:W1:Y:S01]  /*0520*/  @!P1 LDS R6, [R3] ;  /* 0x0000000003069984 */ /* 0x000e620000000800 */
[----:B------:R-:W-:-:S04]  /*0530*/  LOP3.LUT R4, R18, 0x1, RZ, 0xc0, !PT ;  /* 0x0000000112047812 */ /* 0x000fc800078ec0ff */
[----:B------:R-:W-:-:S04]  /*0540*/  ISETP.NE.U32.AND P0, PT, R4, 0x1, PT ;  /* 0x000000010400780c */ /* 0x000fc80003f05070 */
[C---:B------:R-:W-:Y:S01]  /*0550*/  ISETP.LT.AND P0, PT, R18.reuse, 0x2, P0 ;  /* 0x000000021200780c */ /* 0x040fe20000701270 */
[----:B-1----:R-:W1:Y:S01]  /*0560*/  SHFL.BFLY PT, R5, R6, 0x1, 0x1f ;  /* 0x0c201f0006057f89 */ /* 0x002e6200000e0000 */
[----:B------:R-:W-:-:S04]  /*0570*/  LOP3.LUT P1, RZ, R18, 0x3f, RZ, 0xc0, !PT ;  /* 0x0000003f12ff7812 */ /* 0x000fc8000782c0ff */
[----:B------:R-:W-:Y:S01]  /*0580*/  ISETP.LT.AND P1, PT, R0, 0x80, !P1 ;  /* 0x000000800000780c */ /* 0x000fe20004f21270 */
[----:B-1----:R-:W-:-:S06]  /*0590*/  FADD R4, R6, R5 ;  /* 0x0000000506047221 */ /* 0x002fcc0000000000 */
[----:B------:R1:W-:Y:S01]  /*05a0*/  @P0 STS [R3], R4 ;  /* 0x0000000403000388 */ /* 0x0003e20000000800 */
[----:B------:R-:W-:Y:S06]  /*05b0*/  BAR.SYNC.DEFER_BLOCKING 0x0 ;  /* 0x0000000000007b1d */ /* 0x000fec0000010000 */
[----:B-1----:R-:W-:Y:S05]  /*05c0*/  @!P1 EXIT ;  /* 0x000000000000994d */ /* 0x002fea0003800000 */
[----:B------:R-:W0:Y:S01]  /*05d0*/  LDS R5, [UR4] ;  /* 0x00000004ff057984 */ /* 0x000e220008000800 */
[----:B------:R-:W1:Y:S02]  /*05e0*/  LDC.64 R2, c[0x0][0x220] ;  /* 0x00008800ff027b82 */ /* 0x000e640000000a00 */
[----:B-1----:R-:W-:-:S05]  /*05f0*/  IMAD.WIDE R2, R0, 0x4, R2 ;  /* 0x0000000400027825 */ /* 0x002fca00078e0202 */
[----:B0-----:R-:W-:Y:S01]  /*0600*/  STG.E desc[UR6][R2.64], R5 ;  /* 0x0000000502007986 */ /* 0x001fe2000c101906 */
[----:B------:R-:W-:Y:S05]  /*0610*/  EXIT ;  /* 0x000000000000794d */ /* 0x000fea0003800000 */
.L_x_0:
[----:B------:R-:W-:-:S00]  /*0620*/  BRA `(.L_x_0) ;  /* 0xfffffffc00fc7947 */ /* 0x000fc0000383ffff */
[----:B------:R-:W-:-:S00]  /*0630*/  NOP ;  /* 0x0000000000007918 */ /* 0x000fc00000000000 */
        /* <DEDUP_REMOVED lines=12> */
.L_x_1:


//--------------------- .nv.shared.triton_per_fused_mean_pow_sub_29 --------------------------
	.section	.nv.shared.triton_per_fused_mean_pow_sub_29,"aw",@nobits
	.sectionflags	@""
	.align	16
	.zero		1024


//--------------------- .nv.constant0.triton_per_fused_mean_pow_sub_29 --------------------------
	.section	.nv.constant0.triton_per_fused_mean_pow_sub_29,"a",@progbits
	.sectionflags	@""
	.align	4
.nv.constant0.triton_per_fused_mean_pow_sub_29:
	.zero		560
